	.headerflags	@"EF_CUDA_TEXMODE_UNIFIED EF_CUDA_64BIT_ADDRESS EF_CUDA_ACCELERATORS EF_CUDA_SM90 EF_CUDA_VIRTUAL_SM(EF_CUDA_SM90)"
	.elftype	@"ET_EXEC"


//--------------------- .nv.info                  --------------------------
	.section	.nv.info,"",@"SHT_CUDA_INFO"
	.align	4


	//----- nvinfo : EIATTR_REGCOUNT
	.align		4
        /*0000*/ 	.byte	0x04, 0x2f
        /*0002*/ 	.short	(.L_1 - .L_0)
	.align		4
.L_0:
        /*0004*/ 	.word	index@(triton_poi_fused__prelu_kernel__unsafe_index_add_mul_sub_54)
        /*0008*/ 	.word	0x00000020


	//----- nvinfo : EIATTR_MIN_STACK_SIZE
	.align		4
.L_1:
        /*000c*/ 	.byte	0x04, 0x12
        /*000e*/ 	.short	(.L_3 - .L_2)
	.align		4
.L_2:
        /*0010*/ 	.word	index@(triton_poi_fused__prelu_kernel__unsafe_index_add_mul_sub_54)
        /*0014*/ 	.word	0x00000000


	//----- nvinfo : EIATTR_FRAME_SIZE
	.align		4
.L_3:
        /*0018*/ 	.byte	0x04, 0x11
        /*001a*/ 	.short	(.L_5 - .L_4)
	.align		4
.L_4:
        /*001c*/ 	.word	index@(triton_poi_fused__prelu_kernel__unsafe_index_add_mul_sub_54)
        /*0020*/ 	.word	0x00000000


	//----- nvinfo : EIATTR_MIN_STACK_SIZE
	.align		4
.L_5:
        /*0024*/ 	.byte	0x04, 0x12
        /*0026*/ 	.short	(.L_7 - .L_6)
	.align		4
.L_6:
        /*0028*/ 	.word	index@(triton_poi_fused__prelu_kernel__unsafe_index_add_mul_sub_54)
        /*002c*/ 	.word	0x00000000
.L_7:


//--------------------- .nv.info.triton_poi_fused__prelu_kernel__unsafe_index_add_mul_sub_54 --------------------------
	.section	.nv.info.triton_poi_fused__prelu_kernel__unsafe_index_add_mul_sub_54,"",@"SHT_CUDA_INFO"
	.sectionflags	@""
	.align	4


	//----- nvinfo : EIATTR_CUDA_API_VERSION
	.align		4
        /*0000*/ 	.byte	0x04, 0x37
        /*0002*/ 	.short	(.L_9 - .L_8)
.L_8:
        /*0004*/ 	.word	0x0000007c


	//----- nvinfo : EIATTR_KPARAM_INFO
	.align		4
.L_9:
        /*0008*/ 	.byte	0x04, 0x17
        /*000a*/ 	.short	(.L_11 - .L_10)
.L_10:
        /*000c*/ 	.word	0x00000000
        /*0010*/ 	.short	0x0009
        /*0012*/ 	.short	0x0048
        /*0014*/ 	.byte	0x00, 0xf0, 0x11, 0x00


	//----- nvinfo : EIATTR_KPARAM_INFO
	.align		4
.L_11:
        /*0018*/ 	.byte	0x04, 0x17
        /*001a*/ 	.short	(.L_13 - .L_12)
.L_12:
        /*001c*/ 	.word	0x00000000
        /*0020*/ 	.short	0x0008
        /*0022*/ 	.short	0x0040
        /*0024*/ 	.byte	0x00, 0xf4, 0x21, 0x00


	//----- nvinfo : EIATTR_KPARAM_INFO
	.align		4
.L_13:
        /*0028*/ 	.byte	0x04, 0x17
        /*002a*/ 	.short	(.L_15 - .L_14)
.L_14:
        /*002c*/ 	.word	0x00000000
        /*0030*/ 	.short	0x0007
        /*0032*/ 	.short	0x0038
        /*0034*/ 	.byte	0x00, 0xf4, 0x21, 0x00


	//----- nvinfo : EIATTR_KPARAM_INFO
	.align		4
.L_15:
        /*0038*/ 	.byte	0x04, 0x17
        /*003a*/ 	.short	(.L_17 - .L_16)
.L_16:
        /*003c*/ 	.word	0x00000000
        /*0040*/ 	.short	0x0006
        /*0042*/ 	.short	0x0030
        /*0044*/ 	.byte	0x00, 0xf4, 0x21, 0x00


	//----- nvinfo : EIATTR_KPARAM_INFO
	.align		4
.L_17:
        /*0048*/ 	.byte	0x04, 0x17
        /*004a*/ 	.short	(.L_19 - .L_18)
.L_18:
        /*004c*/ 	.word	0x00000000
        /*0050*/ 	.short	0x0005
        /*0052*/ 	.short	0x0028
        /*0054*/ 	.byte	0x00, 0xf4, 0x21, 0x00


	//----- nvinfo : EIATTR_KPARAM_INFO
	.align		4
.L_19:
        /*0058*/ 	.byte	0x04, 0x17
        /*005a*/ 	.short	(.L_21 - .L_20)
.L_20:
        /*005c*/ 	.word	0x00000000
        /*0060*/ 	.short	0x0004
        /*0062*/ 	.short	0x0020
        /*0064*/ 	.byte	0x00, 0xf4, 0x21, 0x00


	//----- nvinfo : EIATTR_KPARAM_INFO
	.align		4
.L_21:
        /*0068*/ 	.byte	0x04, 0x17
        /*006a*/ 	.short	(.L_23 - .L_22)
.L_22:
        /*006c*/ 	.word	0x00000000
        /*0070*/ 	.short	0x0003
        /*0072*/ 	.short	0x0018
        /*0074*/ 	.byte	0x00, 0xf4, 0x21, 0x00


	//----- nvinfo : EIATTR_KPARAM_INFO
	.align		4
.L_23:
        /*0078*/ 	.byte	0x04, 0x17
        /*007a*/ 	.short	(.L_25 - .L_24)
.L_24:
        /*007c*/ 	.word	0x00000000
        /*0080*/ 	.short	0x0002
        /*0082*/ 	.short	0x0010
        /*0084*/ 	.byte	0x00, 0xf4, 0x21, 0x00


	//----- nvinfo : EIATTR_KPARAM_INFO
	.align		4
.L_25:
        /*0088*/ 	.byte	0x04, 0x17
        /*008a*/ 	.short	(.L_27 - .L_26)
.L_26:
        /*008c*/ 	.word	0x00000000
        /*0090*/ 	.short	0x0001
        /*0092*/ 	.short	0x0008
        /*0094*/ 	.byte	0x00, 0xf4, 0x21, 0x00


	//----- nvinfo : EIATTR_KPARAM_INFO
	.align		4
.L_27:
        /*0098*/ 	.byte	0x04, 0x17
        /*009a*/ 	.short	(.L_29 - .L_28)
.L_28:
        /*009c*/ 	.word	0x00000000
        /*00a0*/ 	.short	0x0000
        /*00a2*/ 	.short	0x0000
        /*00a4*/ 	.byte	0x00, 0xf4, 0x21, 0x00


	//----- nvinfo : EIATTR_SPARSE_MMA_MASK
	.align		4
.L_29:
        /*00a8*/ 	.byte	0x03, 0x50
        /*00aa*/ 	.short	0x0000


	//----- nvinfo : EIATTR_MAXREG_COUNT
	.align		4
        /*00ac*/ 	.byte	0x03, 0x1b
        /*00ae*/ 	.short	0x00ff


	//----- nvinfo : EIATTR_EXIT_INSTR_OFFSETS
	.align		4
        /*00b0*/ 	.byte	0x04, 0x1c
        /*00b2*/ 	.short	(.L_31 - .L_30)


	//   ....[0]....
.L_30:
        /*00b4*/ 	.word	0x00000900


	//----- nvinfo : EIATTR_REQNTID
	.align		4
.L_31:
        /*00b8*/ 	.byte	0x04, 0x10
        /*00ba*/ 	.short	(.L_33 - .L_32)
.L_32:
        /*00bc*/ 	.word	0x00000080
        /*00c0*/ 	.word	0x00000001
        /*00c4*/ 	.word	0x00000001


	//----- nvinfo : EIATTR_CBANK_PARAM_SIZE
	.align		4
.L_33:
        /*00c8*/ 	.byte	0x03, 0x19
        /*00ca*/ 	.short	0x004c


	//----- nvinfo : EIATTR_PARAM_CBANK
	.align		4
        /*00cc*/ 	.byte	0x04, 0x0a
        /*00ce*/ 	.short	(.L_35 - .L_34)
	.align		4
.L_34:
        /*00d0*/ 	.word	index@(.nv.constant0.triton_poi_fused__prelu_kernel__unsafe_index_add_mul_sub_54)
        /*00d4*/ 	.short	0x0210
        /*00d6*/ 	.short	0x004c


	//----- nvinfo : EIATTR_SW_WAR
	.align		4
.L_35:
        /*00d8*/ 	.byte	0x04, 0x36
        /*00da*/ 	.short	(.L_37 - .L_36)
.L_36:
        /*00dc*/ 	.word	0x00000008
.L_37:


//--------------------- .nv.callgraph             --------------------------
	.section	.nv.callgraph,"",@"SHT_CUDA_CALLGRAPH"
	.align	4
	.sectionentsize	8
	.align		4
        /*0000*/ 	.word	0x00000000
	.align		4
        /*0004*/ 	.word	0xffffffff
	.align		4
        /*0008*/ 	.word	0x00000000
	.align		4
        /*000c*/ 	.word	0xfffffffe
	.align		4
        /*0010*/ 	.word	0x00000000
	.align		4
        /*0014*/ 	.word	0xfffffffd
	.align		4
        /*0018*/ 	.word	0x00000000
	.align		4
        /*001c*/ 	.word	0xfffffffc


//--------------------- .text.triton_poi_fused__prelu_kernel__unsafe_index_add_mul_sub_54 --------------------------
	.section	.text.triton_poi_fused__prelu_kernel__unsafe_index_add_mul_sub_54,"ax",@progbits
	.align	128
        .global         triton_poi_fused__prelu_kernel__unsafe_index_add_mul_sub_54
        .type           triton_poi_fused__prelu_kernel__unsafe_index_add_mul_sub_54,@function
        .size           triton_poi_fused__prelu_kernel__unsafe_index_add_mul_sub_54,(.L_x_1 - triton_poi_fused__prelu_kernel__unsafe_index_add_mul_sub_54)
        .other          triton_poi_fused__prelu_kernel__unsafe_index_add_mul_sub_54,@"STO_CUDA_ENTRY STV_DEFAULT"
triton_poi_fused__prelu_kernel__unsafe_index_add_mul_sub_54:
.text.triton_poi_fused__prelu_kernel__unsafe_index_add_mul_sub_54:
[----:B------:R-:W-:Y:S01]  /*0000*/  LDC R1, c[0x0][0x28] ;  /* 0x00000a00ff017b82 */ /* 0x000fe20000000800 */
[----:B------:R-:W1:Y:S07]  /*0010*/  S2R R0, SR_TID.X ;  /* 0x0000000000007919 */ /* 0x000e6e0000002100 */
[----:B------:R-:W2:Y:S01]  /*0020*/  LDC.64 R14, c[0x0][0x218] ;  /* 0x00008600ff0e7b82 */ /* 0x000ea20000000a00 */
[----:B------:R-:W-:Y:S01]  /*0030*/  ULDC.64 UR4, c[0x0][0x208] ;  /* 0x0000820000047ab9 */ /* 0x000fe20000000a00 */
[----:B------:R-:W-:Y:S01]  /*0040*/  ULDC.64 UR6, c[0x0][0x228] ;  /* 0x00008a0000067ab9 */ /* 0x000fe20000000a00 */
[----:B------:R-:W3:Y:S05]  /*0050*/  S2R R16, SR_CTAID.X ;  /* 0x0000000000107919 */ /* 0x000eea0000002500 */
[----:B------:R-:W4:Y:S08]  /*0060*/  LDC.64 R4, c[0x0][0x220] ;  /* 0x00008800ff047b82 */ /* 0x000f300000000a00 */
[----:B------:R-:W5:Y:S01]  /*0070*/  LDC.64 R8, c[0x0][0x248] ;  /* 0x00009200ff087b82 */ /* 0x000f620000000a00 */
[----:B-1----:R-:W-:-:S05]  /*0080*/  IMAD.SHL.U32 R0, R0, 0x2, RZ ;  /* 0x0000000200007824 */ /* 0x002fca00078e00ff */
[----:B------:R-:W-:-:S05]  /*0090*/  LOP3.LUT R3, R0, 0xfe, RZ, 0xc0, !PT ;  /* 0x000000fe00037812 */ /* 0x000fca00078ec0ff */
[----:B---3--:R-:W-:-:S05]  /*00a0*/  IMAD R2, R16, 0x100, R3 ;  /* 0x0000010010027824 */ /* 0x008fca00078e0203 */
[----:B------:R-:W-:-:S04]  /*00b0*/  SHF.R.S32.HI R3, RZ, 0x1f, R2 ;  /* 0x0000001fff037819 */ /* 0x000fc80000011402 */
[----:B------:R-:W-:-:S04]  /*00c0*/  LEA.HI R0, R3, R2, RZ, 0x4 ;  /* 0x0000000203007211 */ /* 0x000fc800078f20ff */
[----:B------:R-:W-:Y:S02]  /*00d0*/  SHF.R.S32.HI R3, RZ, 0x4, R0 ;  /* 0x00000004ff037819 */ /* 0x000fe40000011400 */
[----:B------:R-:W-:Y:S02]  /*00e0*/  LOP3.LUT R7, R0, 0xfffffff0, RZ, 0xc0, !PT ;  /* 0xfffffff000077812 */ /* 0x000fe400078ec0ff */
[----:B------:R-:W-:-:S03]  /*00f0*/  LEA.HI R6, R3, R3, RZ, 0x4 ;  /* 0x0000000303067211 */ /* 0x000fc600078f20ff */
[----:B------:R-:W-:Y:S01]  /*0100*/  IMAD.IADD R0, R2, 0x1, -R7 ;  /* 0x0000000102007824 */ /* 0x000fe200078e0a07 */
[----:B------:R-:W-:-:S05]  /*0110*/  LOP3.LUT R6, R6, 0xfffffff0, RZ, 0xc0, !PT ;  /* 0xfffffff006067812 */ /* 0x000fca00078ec0ff */
[----:B------:R-:W-:-:S04]  /*0120*/  IMAD.IADD R3, R3, 0x1, -R6 ;  /* 0x0000000103037824 */ /* 0x000fc800078e0a06 */
[----:B--2---:R-:W-:-:S06]  /*0130*/  IMAD.WIDE R14, R3, 0x8, R14 ;  /* 0x00000008030e7825 */ /* 0x004fcc00078e020e */
[----:B------:R-:W2:Y:S01]  /*0140*/  LDG.E.EL.64 R14, desc[UR4][R14.64] ;  /* 0x000000040e0e7981 */ /* 0x000ea2000c2e1b00 */
[----:B----4-:R-:W-:-:S04]  /*0150*/  IMAD.WIDE R4, R0, 0x8, R4 ;  /* 0x0000000800047825 */ /* 0x010fc800078e0204 */
[----:B-----5:R-:W-:Y:S02]  /*0160*/  IMAD.WIDE R12, R3, 0x8, R8 ;  /* 0x00000008030c7825 */ /* 0x020fe400078e0208 */
[----:B------:R-:W1:Y:S01]  /*0170*/  LDC.64 R8, c[0x0][0x238] ;  /* 0x00008e00ff087b82 */ /* 0x000e620000000a00 */
[----:B------:R-:W3:Y:S04]  /*0180*/  LDG.E.EL.128 R4, desc[UR4][R4.64] ;  /* 0x0000000404047981 */ /* 0x000ee8000c2e1d00 */
[----:B------:R-:W4:Y:S01]  /*0190*/  LDG.E.EL.64 R12, desc[UR4][R12.64] ;  /* 0x000000040c0c7981 */ /* 0x000f22000c2e1b00 */
[----:B-1----:R-:W-:-:S06]  /*01a0*/  IMAD.WIDE R8, R0, 0x8, R8 ;  /* 0x0000000800087825 */ /* 0x002fcc00078e0208 */
[----:B------:R-:W5:Y:S01]  /*01b0*/  LDG.E.EL.128 R8, desc[UR4][R8.64] ;  /* 0x0000000408087981 */ /* 0x000f62000c2e1d00 */
[----:B------:R-:W-:Y:S02]  /*01c0*/  SHF.R.S32.HI R16, RZ, 0x17, R16 ;  /* 0x00000017ff107819 */ /* 0x000fe40000011410 */
[----:B--2---:R-:W-:-:S04]  /*01d0*/  SHF.R.U32.HI R17, RZ, 0x1c, R15 ;  /* 0x0000001cff117819 */ /* 0x004fc8000001160f */
[----:B------:R-:W-:-:S04]  /*01e0*/  LOP3.LUT R17, R17, 0x8, RZ, 0xc0, !PT ;  /* 0x0000000811117812 */ /* 0x000fc800078ec0ff */
[----:B------:R-:W-:Y:S02]  /*01f0*/  IADD3 R14, P0, R14, R17, RZ ;  /* 0x000000110e0e7210 */ /* 0x000fe40007f1e0ff */
[C---:B---3--:R-:W-:Y:S02]  /*0200*/  LEA R18, P1, R4.reuse, UR6, 0x2 ;  /* 0x0000000604127c11 */ /* 0x048fe4000f8210ff */
[----:B------:R-:W-:Y:S01]  /*0210*/  SHF.R.U32.HI R21, RZ, 0x1a, R7 ;  /* 0x0000001aff157819 */ /* 0x000fe20000011607 */
[----:B------:R-:W-:Y:S01]  /*0220*/  IMAD.X R17, RZ, RZ, R15, P0 ;  /* 0x000000ffff117224 */ /* 0x000fe200000e060f */
[--C-:B------:R-:W-:Y:S02]  /*0230*/  SHF.R.U32.HI R15, RZ, 0x1a, R5.reuse ;  /* 0x0000001aff0f7819 */ /* 0x100fe40000011605 */
[----:B------:R-:W-:Y:S02]  /*0240*/  LEA.HI.X R4, R4, UR7, R5, 0x2, P1 ;  /* 0x0000000704047c11 */ /* 0x000fe400088f1405 */
[----:B------:R-:W-:-:S02]  /*0250*/  LEA R22, P0, R6, UR6, 0x2 ;  /* 0x0000000606167c11 */ /* 0x000fc4000f8010ff */
[----:B----4-:R-:W-:Y:S02]  /*0260*/  SHF.R.U32.HI R5, RZ, 0x1c, R13 ;  /* 0x0000001cff057819 */ /* 0x010fe4000001160d */
[----:B------:R-:W-:Y:S02]  /*0270*/  LEA.HI.X R20, R6, UR7, R7, 0x2, P0 ;  /* 0x0000000706147c11 */ /* 0x000fe400080f1407 */
[----:B------:R-:W-:Y:S02]  /*0280*/  LOP3.LUT R7, R5, 0x8, RZ, 0xc0, !PT ;  /* 0x0000000805077812 */ /* 0x000fe400078ec0ff */
[----:B------:R-:W-:Y:S02]  /*0290*/  LOP3.LUT R15, R15, 0x20, RZ, 0xc0, !PT ;  /* 0x000000200f0f7812 */ /* 0x000fe400078ec0ff */
[----:B------:R-:W-:Y:S01]  /*02a0*/  SGXT R5, R16, 0x1 ;  /* 0x000000011005781a */ /* 0x000fe20000000200 */
[----:B------:R-:W-:Y:S01]  /*02b0*/  IMAD.SHL.U32 R16, R14, 0x20, RZ ;  /* 0x000000200e107824 */ /* 0x000fe200078e00ff */
[----:B------:R-:W-:-:S02]  /*02c0*/  IADD3 R12, P2, R12, R7, RZ ;  /* 0x000000070c0c7210 */ /* 0x000fc40007f5e0ff */
[----:B------:R-:W-:Y:S02]  /*02d0*/  IADD3 R7, P0, R15, R18, RZ ;  /* 0x000000120f077210 */ /* 0x000fe40007f1e0ff */
[----:B------:R-:W-:Y:S01]  /*02e0*/  LEA.HI R5, R5, R2, RZ, 0x8 ;  /* 0x0000000205057211 */ /* 0x000fe200078f40ff */
[----:B------:R-:W-:Y:S01]  /*02f0*/  IMAD.X R19, RZ, RZ, R13, P2 ;  /* 0x000000ffff137224 */ /* 0x000fe200010e060d */
[----:B------:R-:W-:Y:S01]  /*0300*/  LOP3.LUT R21, R21, 0x20, RZ, 0xc0, !PT ;  /* 0x0000002015157812 */ /* 0x000fe200078ec0ff */
[----:B------:R-:W-:Y:S01]  /*0310*/  IMAD.X R6, RZ, RZ, R4, P0 ;  /* 0x000000ffff067224 */ /* 0x000fe200000e0604 */
[----:B------:R-:W-:Y:S01]  /*0320*/  SHF.L.U64.HI R17, R14, 0x5, R17 ;  /* 0x000000050e117819 */ /* 0x000fe20000010211 */
[----:B------:R-:W-:Y:S01]  /*0330*/  IMAD.SHL.U32 R18, R12, 0x20, RZ ;  /* 0x000000200c127824 */ /* 0x000fe200078e00ff */
[----:B------:R-:W-:Y:S02]  /*0340*/  IADD3 R24, P0, R16, R7, RZ ;  /* 0x0000000710187210 */ /* 0x000fe40007f1e0ff */
[----:B------:R-:W-:-:S02]  /*0350*/  SHF.R.S32.HI R5, RZ, 0x8, R5 ;  /* 0x00000008ff057819 */ /* 0x000fc40000011405 */
[----:B------:R-:W-:Y:S01]  /*0360*/  IADD3 R21, P1, R21, R22, RZ ;  /* 0x0000001615157210 */ /* 0x000fe20007f3e0ff */
[----:B------:R-:W-:Y:S01]  /*0370*/  IMAD.X R25, R17, 0x1, R6, P0 ;  /* 0x0000000111197824 */ /* 0x000fe200000e0606 */
[C---:B------:R-:W-:Y:S01]  /*0380*/  LEA.HI R13, R5.reuse, R5, RZ, 0x5 ;  /* 0x00000005050d7211 */ /* 0x040fe200078f28ff */
[----:B------:R-:W-:Y:S01]  /*0390*/  IMAD.SHL.U32 R4, R5, 0x40, RZ ;  /* 0x0000004005047824 */ /* 0x000fe200078e00ff */
[----:B-----5:R-:W-:Y:S01]  /*03a0*/  LEA R26, P0, R8, UR6, 0x2 ;  /* 0x00000006081a7c11 */ /* 0x020fe2000f8010ff */
[----:B------:R-:W-:Y:S01]  /*03b0*/  IMAD.X R20, RZ, RZ, R20, P1 ;  /* 0x000000ffff147224 */ /* 0x000fe200008e0614 */
[----:B------:R-:W-:Y:S01]  /*03c0*/  IADD3 R14, P1, R21, R16, RZ ;  /* 0x00000010150e7210 */ /* 0x000fe20007f3e0ff */
[----:B------:R-:W-:Y:S01]  /*03d0*/  IMAD.WIDE R24, R4, 0x4, R24 ;  /* 0x0000000404187825 */ /* 0x000fe200078e0218 */
[----:B------:R-:W-:Y:S02]  /*03e0*/  LOP3.LUT R22, R13, 0xffffffe0, RZ, 0xc0, !PT ;  /* 0xffffffe00d167812 */ /* 0x000fe400078ec0ff */
[----:B------:R-:W-:-:S02]  /*03f0*/  SHF.L.U64.HI R19, R12, 0x5, R19 ;  /* 0x000000050c137819 */ /* 0x000fc40000010213 */
[--C-:B------:R-:W-:Y:S01]  /*0400*/  SHF.R.U32.HI R29, RZ, 0x1a, R9.reuse ;  /* 0x0000001aff1d7819 */ /* 0x100fe20000011609 */
[----:B------:R-:W-:Y:S01]  /*0410*/  IMAD.IADD R5, R5, 0x1, -R22 ;  /* 0x0000000105057824 */ /* 0x000fe200078e0a16 */
[----:B------:R-:W-:Y:S02]  /*0420*/  LEA.HI.X R28, R8, UR7, R9, 0x2, P0 ;  /* 0x00000007081c7c11 */ /* 0x000fe400080f1409 */
[----:B------:R-:W-:Y:S01]  /*0430*/  IADD3 R12, P2, R18, R7, RZ ;  /* 0x00000007120c7210 */ /* 0x000fe20007f5e0ff */
[----:B------:R-:W1:Y:S01]  /*0440*/  LDC.64 R8, c[0x0][0x230] ;  /* 0x00008c00ff087b82 */ /* 0x000e620000000a00 */
[----:B------:R-:W-:Y:S01]  /*0450*/  IADD3.X R15, R20, R17, RZ, P1, !PT ;  /* 0x00000011140f7210 */ /* 0x000fe20000ffe4ff */
[----:B------:R-:W2:Y:S01]  /*0460*/  LDG.E.EL R7, desc[UR4][R24.64] ;  /* 0x0000000418077981 */ /* 0x000ea2000c2e1900 */
[----:B------:R-:W-:Y:S01]  /*0470*/  SHF.R.U32.HI R22, RZ, 0x1a, R11 ;  /* 0x0000001aff167819 */ /* 0x000fe2000001160b */
[----:B------:R-:W-:Y:S01]  /*0480*/  IMAD.X R13, R19, 0x1, R6, P2 ;  /* 0x00000001130d7824 */ /* 0x000fe200010e0606 */
[----:B------:R-:W-:Y:S01]  /*0490*/  LOP3.LUT R29, R29, 0x20, RZ, 0xc0, !PT ;  /* 0x000000201d1d7812 */ /* 0x000fe200078ec0ff */
[----:B------:R-:W-:Y:S01]  /*04a0*/  IMAD.WIDE R14, R4, 0x4, R14 ;  /* 0x00000004040e7825 */ /* 0x000fe200078e020e */
[----:B------:R-:W-:-:S02]  /*04b0*/  LEA R27, P1, R10, UR6, 0x2 ;  /* 0x000000060a1b7c11 */ /* 0x000fc4000f8210ff */
[----:B------:R-:W-:Y:S01]  /*04c0*/  LOP3.LUT R22, R22, 0x20, RZ, 0xc0, !PT ;  /* 0x0000002016167812 */ /* 0x000fe200078ec0ff */
[----:B------:R-:W-:Y:S01]  /*04d0*/  IMAD.WIDE R12, R4, 0x4, R12 ;  /* 0x00000004040c7825 */ /* 0x000fe200078e020c */
[----:B------:R-:W-:Y:S01]  /*04e0*/  IADD3 R29, P0, R29, R26, RZ ;  /* 0x0000001a1d1d7210 */ /* 0x000fe20007f1e0ff */
[----:B------:R3:W4:Y:S01]  /*04f0*/  LDG.E.EL R6, desc[UR4][R14.64] ;  /* 0x000000040e067981 */ /* 0x000722000c2e1900 */
[----:B------:R-:W-:Y:S02]  /*0500*/  LEA.HI.X R11, R10, UR7, R11, 0x2, P1 ;  /* 0x000000070a0b7c11 */ /* 0x000fe400088f140b */
[----:B------:R-:W-:Y:S01]  /*0510*/  IADD3 R10, P3, R18, R21, RZ ;  /* 0x00000015120a7210 */ /* 0x000fe20007f7e0ff */
[----:B------:R5:W4:Y:S01]  /*0520*/  LDG.E.EL R23, desc[UR4][R12.64] ;  /* 0x000000040c177981 */ /* 0x000b22000c2e1900 */
[----:B---3--:R-:W-:Y:S01]  /*0530*/  IADD3 R15, P1, R22, R27, RZ ;  /* 0x0000001b160f7210 */ /* 0x008fe20007f3e0ff */
[----:B------:R-:W-:Y:S01]  /*0540*/  IMAD.X R22, RZ, RZ, R28, P0 ;  /* 0x000000ffff167224 */ /* 0x000fe200000e061c */
[----:B------:R-:W-:-:S02]  /*0550*/  IADD3 R14, P4, R18, R29, RZ ;  /* 0x0000001d120e7210 */ /* 0x000fc40007f9e0ff */
[----:B0----5:R-:W-:Y:S01]  /*0560*/  IADD3 R12, P0, R29, R16, RZ ;  /* 0x000000101d0c7210 */ /* 0x021fe20007f1e0ff */
[----:B------:R-:W-:Y:S01]  /*0570*/  IMAD.X R24, RZ, RZ, R11, P1 ;  /* 0x000000ffff187224 */ /* 0x000fe200008e060b */
[----:B------:R-:W-:Y:S02]  /*0580*/  IADD3 R16, P2, R15, R16, RZ ;  /* 0x000000100f107210 */ /* 0x000fe40007f5e0ff */
[----:B------:R-:W-:Y:S01]  /*0590*/  IADD3 R18, P5, R18, R15, RZ ;  /* 0x0000000f12127210 */ /* 0x000fe20007fbe0ff */
[--C-:B------:R-:W-:Y:S01]  /*05a0*/  IMAD.X R13, R22, 0x1, R17.reuse, P0 ;  /* 0x00000001160d7824 */ /* 0x100fe200000e0611 */
[----:B------:R-:W-:Y:S01]  /*05b0*/  IADD3.X R11, R19, R20, RZ, P3, !PT ;  /* 0x00000014130b7210 */ /* 0x000fe20001ffe4ff */
[C---:B------:R-:W-:Y:S01]  /*05c0*/  IMAD.X R15, R19.reuse, 0x1, R22, P4 ;  /* 0x00000001130f7824 */ /* 0x040fe200020e0616 */
[----:B------:R-:W0:Y:S01]  /*05d0*/  LDC.64 R20, c[0x0][0x240] ;  /* 0x00009000ff147b82 */ /* 0x000e220000000a00 */
[----:B------:R-:W-:Y:S02]  /*05e0*/  IMAD.X R17, R24, 0x1, R17, P2 ;  /* 0x0000000118117824 */ /* 0x000fe400010e0611 */
[----:B------:R-:W-:-:S02]  /*05f0*/  IMAD.X R19, R19, 0x1, R24, P5 ;  /* 0x0000000113137824 */ /* 0x000fc400028e0618 */
[----:B-1----:R-:W-:-:S04]  /*0600*/  IMAD.WIDE R8, R5, 0x4, R8 ;  /* 0x0000000405087825 */ /* 0x002fc800078e0208 */
[C---:B------:R-:W-:Y:S02]  /*0610*/  IMAD.WIDE R10, R4.reuse, 0x4, R10 ;  /* 0x00000004040a7825 */ /* 0x040fe400078e020a */
[----:B------:R-:W3:Y:S02]  /*0620*/  LDG.E.EL R9, desc[UR4][R8.64] ;  /* 0x0000000408097981 */ /* 0x000ee4000c2e1900 */
[C---:B------:R-:W-:Y:S02]  /*0630*/  IMAD.WIDE R12, R4.reuse, 0x4, R12 ;  /* 0x00000004040c7825 */ /* 0x040fe400078e020c */
[----:B------:R-:W5:Y:S02]  /*0640*/  LDG.E.EL R10, desc[UR4][R10.64] ;  /* 0x000000040a0a7981 */ /* 0x000f64000c2e1900 */
[C---:B------:R-:W-:Y:S02]  /*0650*/  IMAD.WIDE R14, R4.reuse, 0x4, R14 ;  /* 0x00000004040e7825 */ /* 0x040fe400078e020e */
[----:B------:R-:W5:Y:S02]  /*0660*/  LDG.E.EL R12, desc[UR4][R12.64] ;  /* 0x000000040c0c7981 */ /* 0x000f64000c2e1900 */
[----:B------:R-:W-:-:S02]  /*0670*/  IMAD.WIDE R16, R4, 0x4, R16 ;  /* 0x0000000404107825 */ /* 0x000fc400078e0210 */
[----:B------:R-:W5:Y:S02]  /*0680*/  LDG.E.EL R14, desc[UR4][R14.64] ;  /* 0x000000040e0e7981 */ /* 0x000f64000c2e1900 */
[----:B------:R-:W-:Y:S02]  /*0690*/  IMAD.WIDE R18, R4, 0x4, R18 ;  /* 0x0000000404127825 */ /* 0x000fe400078e0212 */
[----:B------:R-:W1:Y:S01]  /*06a0*/  LDC.64 R4, c[0x0][0x250] ;  /* 0x00009400ff047b82 */ /* 0x000e620000000a00 */
[----:B------:R-:W5:Y:S04]  /*06b0*/  LDG.E.EL R17, desc[UR4][R16.64] ;  /* 0x0000000410117981 */ /* 0x000f68000c2e1900 */
[----:B------:R-:W5:Y:S01]  /*06c0*/  LDG.E.EL R18, desc[UR4][R18.64] ;  /* 0x0000000412127981 */ /* 0x000f62000c2e1900 */
[----:B0-----:R-:W-:-:S06]  /*06d0*/  IMAD.WIDE R20, R0, 0x4, R20 ;  /* 0x0000000400147825 */ /* 0x001fcc00078e0214 */
[----:B------:R-:W5:Y:S01]  /*06e0*/  LDG.E.EL.64 R20, desc[UR4][R20.64] ;  /* 0x0000000414147981 */ /* 0x000f62000c2e1b00 */
[----:B-1----:R-:W-:Y:S02]  /*06f0*/  IMAD.WIDE R24, R3, 0x4, R4 ;  /* 0x0000000403187825 */ /* 0x002fe400078e0204 */
[----:B------:R-:W0:Y:S04]  /*0700*/  LDC.64 R4, c[0x0][0x210] ;  /* 0x00008400ff047b82 */ /* 0x000e280000000a00 */
[----:B------:R-:W5:Y:S01]  /*0710*/  LDG.E.EL R24, desc[UR4][R24.64] ;  /* 0x0000000418187981 */ /* 0x000f62000c2e1900 */
[----:B0-----:R-:W-:Y:S01]  /*0720*/  IMAD.WIDE R4, R2, 0x4, R4 ;  /* 0x0000000402047825 */ /* 0x001fe200078e0204 */
[----:B--2---:R-:W-:Y:S02]  /*0730*/  FSETP.GT.AND P6, PT, R7, RZ, PT ;  /* 0x000000ff0700720b */ /* 0x004fe40003fc4000 */
[----:B----4-:R-:W-:-:S02]  /*0740*/  FSETP.GT.AND P2, PT, R6, RZ, PT ;  /* 0x000000ff0600720b */ /* 0x010fc40003f44000 */
[----:B------:R-:W-:-:S09]  /*0750*/  FSETP.GT.AND P4, PT, R23, RZ, PT ;  /* 0x000000ff1700720b */ /* 0x000fd20003f84000 */
[----:B---3--:R-:W-:Y:S01]  /*0760*/  @!P6 FMUL R7, R9, R7 ;  /* 0x000000070907e220 */ /* 0x008fe20000400000 */
[----:B-----5:R-:W-:Y:S02]  /*0770*/  FSETP.GT.AND P1, PT, R10, RZ, PT ;  /* 0x000000ff0a00720b */ /* 0x020fe40003f24000 */
[----:B------:R-:W-:Y:S02]  /*0780*/  FSETP.GT.AND P5, PT, R12, RZ, PT ;  /* 0x000000ff0c00720b */ /* 0x000fe40003fa4000 */
[----:B------:R-:W-:Y:S02]  /*0790*/  FSETP.GT.AND P3, PT, R14, RZ, PT ;  /* 0x000000ff0e00720b */ /* 0x000fe40003f64000 */
[----:B------:R-:W-:Y:S02]  /*07a0*/  FSETP.GT.AND P0, PT, R17, RZ, PT ;  /* 0x000000ff1100720b */ /* 0x000fe40003f04000 */
[----:B------:R-:W-:-:S07]  /*07b0*/  FSETP.GT.AND P6, PT, R18, RZ, PT ;  /* 0x000000ff1200720b */ /* 0x000fce0003fc4000 */
[C---:B------:R-:W-:Y:S01]  /*07c0*/  @!P5 FMUL R12, R9.reuse, R12 ;  /* 0x0000000c090cd220 */ /* 0x040fe20000400000 */
[C---:B------:R-:W-:Y:S01]  /*07d0*/  @!P4 FMUL R23, R9.reuse, R23 ;  /* 0x000000170917c220 */ /* 0x040fe20000400000 */
[C---:B------:R-:W-:Y:S01]  /*07e0*/  @!P2 FMUL R6, R9.reuse, R6 ;  /* 0x000000060906a220 */ /* 0x040fe20000400000 */
[C---:B------:R-:W-:Y:S01]  /*07f0*/  @!P3 FMUL R14, R9.reuse, R14 ;  /* 0x0000000e090eb220 */ /* 0x040fe20000400000 */
[C---:B------:R-:W-:Y:S01]  /*0800*/  @!P1 FMUL R10, R9.reuse, R10 ;  /* 0x0000000a090a9220 */ /* 0x040fe20000400000 */
[C---:B------:R-:W-:Y:S01]  /*0810*/  @!P0 FMUL R17, R9.reuse, R17 ;  /* 0x0000001109118220 */ /* 0x040fe20000400000 */
[----:B------:R-:W-:Y:S01]  /*0820*/  @!P6 FMUL R18, R9, R18 ;  /* 0x000000120912e220 */ /* 0x000fe20000400000 */
[----:B------:R-:W-:Y:S01]  /*0830*/  FADD R12, -R7, R12 ;  /* 0x0000000c070c7221 */ /* 0x000fe20000000100 */
[----:B------:R-:W-:Y:S01]  /*0840*/  FADD R14, -R23, R14 ;  /* 0x0000000e170e7221 */ /* 0x000fe20000000100 */
[----:B------:R-:W-:Y:S01]  /*0850*/  FADD R17, -R6, R17 ;  /* 0x0000001106117221 */ /* 0x000fe20000000100 */
[----:B------:R-:W-:Y:S01]  /*0860*/  FADD R3, -R10, R18 ;  /* 0x000000120a037221 */ /* 0x000fe20000000100 */
[C---:B------:R-:W-:Y:S01]  /*0870*/  FFMA R7, R20.reuse, R12, R7 ;  /* 0x0000000c14077223 */ /* 0x040fe20000000007 */
[----:B------:R-:W-:Y:S01]  /*0880*/  FFMA R14, R20, R14, R23 ;  /* 0x0000000e140e7223 */ /* 0x000fe20000000017 */
[C---:B------:R-:W-:Y:S01]  /*0890*/  FFMA R17, R21.reuse, R17, R6 ;  /* 0x0000001115117223 */ /* 0x040fe20000000006 */
[----:B------:R-:W-:-:S02]  /*08a0*/  FFMA R10, R21, R3, R10 ;  /* 0x00000003150a7223 */ /* 0x000fc4000000000a */
[----:B------:R-:W-:Y:S02]  /*08b0*/  FADD R14, -R7, R14 ;  /* 0x0000000e070e7221 */ /* 0x000fe40000000100 */
[----:B------:R-:W-:Y:S02]  /*08c0*/  FADD R10, -R17, R10 ;  /* 0x0000000a110a7221 */ /* 0x000fe40000000100 */
[C---:B------:R-:W-:Y:S02]  /*08d0*/  FFMA R14, R24.reuse, R14, R7 ;  /* 0x0000000e180e7223 */ /* 0x040fe40000000007 */
[----:B------:R-:W-:-:S05]  /*08e0*/  FFMA R15, R24, R10, R17 ;  /* 0x0000000a180f7223 */ /* 0x000fca0000000011 */
[----:B------:R-:W-:Y:S01]  /*08f0*/  STG.E.64 desc[UR4][R4.64], R14 ;  /* 0x0000000e04007986 */ /* 0x000fe2000c101b04 */
[----:B------:R-:W-:Y:S05]  /*0900*/  EXIT ;  /* 0x000000000000794d */ /* 0x000fea0003800000 */
.L_x_0:
[----:B------:R-:W-:-:S00]  /*0910*/  BRA `(.L_x_0) ;  /* 0xfffffffc00fc7947 */ /* 0x000fc0000383ffff */
[----:B------:R-:W-:-:S00]  /*0920*/  NOP ;  /* 0x0000000000007918 */ /* 0x000fc00000000000 */
        /* <DEDUP_REMOVED lines=13> */
.L_x_1:


//--------------------- .nv.constant0.triton_poi_fused__prelu_kernel__unsafe_index_add_mul_sub_54 --------------------------
	.section	.nv.constant0.triton_poi_fused__prelu_kernel__unsafe_index_add_mul_sub_54,"a",@progbits
	.sectionflags	@""
	.align	4
.nv.constant0.triton_poi_fused__prelu_kernel__unsafe_index_add_mul_sub_54:
	.zero		604
